	.headerflags	@"EF_CUDA_TEXMODE_UNIFIED EF_CUDA_64BIT_ADDRESS EF_CUDA_ACCELERATORS EF_CUDA_SM90 EF_CUDA_VIRTUAL_SM(EF_CUDA_SM90)"
	.elftype	@"ET_EXEC"


//--------------------- .nv.info                  --------------------------
	.section	.nv.info,"",@"SHT_CUDA_INFO"
	.align	4


	//----- nvinfo : EIATTR_REGCOUNT
	.align		4
        /*0000*/ 	.byte	0x04, 0x2f
        /*0002*/ 	.short	(.L_1 - .L_0)
	.align		4
.L_0:
        /*0004*/ 	.word	index@(triton_poi_fused_add_mul_0)
        /*0008*/ 	.word	0x00000010


	//----- nvinfo : EIATTR_MIN_STACK_SIZE
	.align		4
.L_1:
        /*000c*/ 	.byte	0x04, 0x12
        /*000e*/ 	.short	(.L_3 - .L_2)
	.align		4
.L_2:
        /*0010*/ 	.word	index@(triton_poi_fused_add_mul_0)
        /*0014*/ 	.word	0x00000000


	//----- nvinfo : EIATTR_FRAME_SIZE
	.align		4
.L_3:
        /*0018*/ 	.byte	0x04, 0x11
        /*001a*/ 	.short	(.L_5 - .L_4)
	.align		4
.L_4:
        /*001c*/ 	.word	index@(triton_poi_fused_add_mul_0)
        /*0020*/ 	.word	0x00000000


	//----- nvinfo : EIATTR_MIN_STACK_SIZE
	.align		4
.L_5:
        /*0024*/ 	.byte	0x04, 0x12
        /*0026*/ 	.short	(.L_7 - .L_6)
	.align		4
.L_6:
        /*0028*/ 	.word	index@(triton_poi_fused_add_mul_0)
        /*002c*/ 	.word	0x00000000
.L_7:


//--------------------- .nv.info.triton_poi_fused_add_mul_0 --------------------------
	.section	.nv.info.triton_poi_fused_add_mul_0,"",@"SHT_CUDA_INFO"
	.sectionflags	@""
	.align	4


	//----- nvinfo : EIATTR_CUDA_API_VERSION
	.align		4
        /*0000*/ 	.byte	0x04, 0x37
        /*0002*/ 	.short	(.L_9 - .L_8)
.L_8:
        /*0004*/ 	.word	0x0000007c


	//----- nvinfo : EIATTR_KPARAM_INFO
	.align		4
.L_9:
        /*0008*/ 	.byte	0x04, 0x17
        /*000a*/ 	.short	(.L_11 - .L_10)
.L_10:
        /*000c*/ 	.word	0x00000000
        /*0010*/ 	.short	0x0004
        /*0012*/ 	.short	0x0020
        /*0014*/ 	.byte	0x00, 0xf0, 0x11, 0x00


	//----- nvinfo : EIATTR_KPARAM_INFO
	.align		4
.L_11:
        /*0018*/ 	.byte	0x04, 0x17
        /*001a*/ 	.short	(.L_13 - .L_12)
.L_12:
        /*001c*/ 	.word	0x00000000
        /*0020*/ 	.short	0x0003
        /*0022*/ 	.short	0x0018
        /*0024*/ 	.byte	0x00, 0xf4, 0x21, 0x00


	//----- nvinfo : EIATTR_KPARAM_INFO
	.align		4
.L_13:
        /*0028*/ 	.byte	0x04, 0x17
        /*002a*/ 	.short	(.L_15 - .L_14)
.L_14:
        /*002c*/ 	.word	0x00000000
        /*0030*/ 	.short	0x0002
        /*0032*/ 	.short	0x0010
        /*0034*/ 	.byte	0x00, 0xf4, 0x21, 0x00


	//----- nvinfo : EIATTR_KPARAM_INFO
	.align		4
.L_15:
        /*0038*/ 	.byte	0x04, 0x17
        /*003a*/ 	.short	(.L_17 - .L_16)
.L_16:
        /*003c*/ 	.word	0x00000000
        /*0040*/ 	.short	0x0001
        /*0042*/ 	.short	0x0008
        /*0044*/ 	.byte	0x00, 0xf4, 0x21, 0x00


	//----- nvinfo : EIATTR_KPARAM_INFO
	.align		4
.L_17:
        /*0048*/ 	.byte	0x04, 0x17
        /*004a*/ 	.short	(.L_19 - .L_18)
.L_18:
        /*004c*/ 	.word	0x00000000
        /*0050*/ 	.short	0x0000
        /*0052*/ 	.short	0x0000
        /*0054*/ 	.byte	0x00, 0xf4, 0x21, 0x00


	//----- nvinfo : EIATTR_SPARSE_MMA_MASK
	.align		4
.L_19:
        /*0058*/ 	.byte	0x03, 0x50
        /*005a*/ 	.short	0x0000


	//----- nvinfo : EIATTR_MAXREG_COUNT
	.align		4
        /*005c*/ 	.byte	0x03, 0x1b
        /*005e*/ 	.short	0x00ff


	//----- nvinfo : EIATTR_EXIT_INSTR_OFFSETS
	.align		4
        /*0060*/ 	.byte	0x04, 0x1c
        /*0062*/ 	.short	(.L_21 - .L_20)


	//   ....[0]....
.L_20:
        /*0064*/ 	.word	0x000001d0


	//   ....[1]....
        /*0068*/ 	.word	0x000001f0


	//----- nvinfo : EIATTR_REQNTID
	.align		4
.L_21:
        /*006c*/ 	.byte	0x04, 0x10
        /*006e*/ 	.short	(.L_23 - .L_22)
.L_22:
        /*0070*/ 	.word	0x00000080
        /*0074*/ 	.word	0x00000001
        /*0078*/ 	.word	0x00000001


	//----- nvinfo : EIATTR_CBANK_PARAM_SIZE
	.align		4
.L_23:
        /*007c*/ 	.byte	0x03, 0x19
        /*007e*/ 	.short	0x0024


	//----- nvinfo : EIATTR_PARAM_CBANK
	.align		4
        /*0080*/ 	.byte	0x04, 0x0a
        /*0082*/ 	.short	(.L_25 - .L_24)
	.align		4
.L_24:
        /*0084*/ 	.word	index@(.nv.constant0.triton_poi_fused_add_mul_0)
        /*0088*/ 	.short	0x0210
        /*008a*/ 	.short	0x0024


	//----- nvinfo : EIATTR_SW_WAR
	.align		4
.L_25:
        /*008c*/ 	.byte	0x04, 0x36
        /*008e*/ 	.short	(.L_27 - .L_26)
.L_26:
        /*0090*/ 	.word	0x00000008
.L_27:


//--------------------- .nv.callgraph             --------------------------
	.section	.nv.callgraph,"",@"SHT_CUDA_CALLGRAPH"
	.align	4
	.sectionentsize	8
	.align		4
        /*0000*/ 	.word	0x00000000
	.align		4
        /*0004*/ 	.word	0xffffffff
	.align		4
        /*0008*/ 	.word	0x00000000
	.align		4
        /*000c*/ 	.word	0xfffffffe
	.align		4
        /*0010*/ 	.word	0x00000000
	.align		4
        /*0014*/ 	.word	0xfffffffd
	.align		4
        /*0018*/ 	.word	0x00000000
	.align		4
        /*001c*/ 	.word	0xfffffffc


//--------------------- .text.triton_poi_fused_add_mul_0 --------------------------
	.section	.text.triton_poi_fused_add_mul_0,"ax",@progbits
	.align	128
        .global         triton_poi_fused_add_mul_0
        .type           triton_poi_fused_add_mul_0,@function
        .size           triton_poi_fused_add_mul_0,(.L_x_1 - triton_poi_fused_add_mul_0)
        .other          triton_poi_fused_add_mul_0,@"STO_CUDA_ENTRY STV_DEFAULT"
triton_poi_fused_add_mul_0:
.text.triton_poi_fused_add_mul_0:
[----:B------:R-:W0:Y:S02]  /*0000*/  LDC R1, c[0x0][0x28] ;  /* 0x00000a00ff017b82 */ /* 0x000e240000000800 */
[----:B------:R-:W1:Y:S01]  /*0010*/  S2R R0, SR_TID.X ;  /* 0x0000000000007919 */ /* 0x000e620000002100 */
[----:B------:R-:W2:Y:S01]  /*0020*/  LDC.64 R4, c[0x0][0x218] ;  /* 0x00008600ff047b82 */ /* 0x000ea20000000a00 */
[----:B------:R-:W-:Y:S01]  /*0030*/  MOV R10, RZ ;  /* 0x000000ff000a7202 */ /* 0x000fe20000000f00 */
[----:B------:R-:W-:Y:S01]  /*0040*/  ULDC.64 UR4, c[0x0][0x208] ;  /* 0x0000820000047ab9 */ /* 0x000fe20000000a00 */
[----:B------:R-:W3:Y:S05]  /*0050*/  S2R R11, SR_CTAID.X ;  /* 0x00000000000b7919 */ /* 0x000eea0000002500 */
[----:B------:R-:W4:Y:S08]  /*0060*/  LDC.64 R2, c[0x0][0x220] ;  /* 0x00008800ff027b82 */ /* 0x000f300000000a00 */
[----:B------:R-:W5:Y:S01]  /*0070*/  LDC.64 R6, c[0x0][0x210] ;  /* 0x00008400ff067b82 */ /* 0x000f620000000a00 */
[----:B-1----:R-:W-:-:S02]  /*0080*/  LOP3.LUT R0, R0, 0x7f, RZ, 0xc0, !PT ;  /* 0x0000007f00007812 */ /* 0x002fc400078ec0ff */
[----:B---3--:R-:W-:-:S03]  /*0090*/  SHF.R.S32.HI R8, RZ, 0x18, R11 ;  /* 0x00000018ff087819 */ /* 0x008fc6000001140b */
[----:B------:R-:W-:Y:S01]  /*00a0*/  IMAD R11, R11, 0x80, R0 ;  /* 0x000000800b0b7824 */ /* 0x000fe200078e0200 */
[----:B------:R-:W-:-:S04]  /*00b0*/  SGXT R0, R8, 0x1 ;  /* 0x000000010800781a */ /* 0x000fc80000000200 */
[C---:B------:R-:W-:Y:S02]  /*00c0*/  ISETP.GE.AND P0, PT, R11.reuse, 0x400, PT ;  /* 0x000004000b00780c */ /* 0x040fe40003f06270 */
[CC--:B------:R-:W-:Y:S02]  /*00d0*/  LEA.HI R8, R0.reuse, R11.reuse, RZ, 0x6 ;  /* 0x0000000b00087211 */ /* 0x0c0fe400078f30ff */
[----:B------:R-:W-:Y:S02]  /*00e0*/  LEA.HI R0, R0, R11, RZ, 0x4 ;  /* 0x0000000b00007211 */ /* 0x000fe400078f20ff */
[----:B------:R-:W-:Y:S02]  /*00f0*/  LOP3.LUT R8, R8, 0xffffffc0, RZ, 0xc0, !PT ;  /* 0xffffffc008087812 */ /* 0x000fe400078ec0ff */
[----:B------:R-:W-:Y:S01]  /*0100*/  SHF.R.S32.HI R9, RZ, 0x4, R0 ;  /* 0x00000004ff097819 */ /* 0x000fe20000011400 */
[----:B------:R-:W-:Y:S02]  /*0110*/  HFMA2.MMA R0, -RZ, RZ, 0, 0 ;  /* 0x00000000ff007435 */ /* 0x000fe400000001ff */
[----:B------:R-:W-:-:S02]  /*0120*/  IMAD.IADD R13, R11, 0x1, -R8 ;  /* 0x000000010b0d7824 */ /* 0x000fc400078e0a08 */
[----:B-----5:R-:W-:Y:S02]  /*0130*/  IMAD.WIDE R6, R9, 0x4, R6 ;  /* 0x0000000409067825 */ /* 0x020fe400078e0206 */
[----:B------:R-:W1:Y:S02]  /*0140*/  LDC.64 R8, c[0x0][0x228] ;  /* 0x00008a00ff087b82 */ /* 0x000e640000000a00 */
[C---:B--2---:R-:W-:Y:S02]  /*0150*/  IMAD.WIDE R4, R13.reuse, 0x4, R4 ;  /* 0x000000040d047825 */ /* 0x044fe400078e0204 */
[----:B------:R-:W2:Y:S02]  /*0160*/  @!P0 LDG.E.EL R0, desc[UR4][R6.64] ;  /* 0x0000000406008981 */ /* 0x000ea4000c2e1900 */
[----:B----4-:R-:W-:-:S04]  /*0170*/  IMAD.WIDE R2, R13, 0x4, R2 ;  /* 0x000000040d027825 */ /* 0x010fc800078e0202 */
[----:B------:R-:W-:Y:S01]  /*0180*/  IMAD.MOV.U32 R13, RZ, RZ, RZ ;  /* 0x000000ffff0d7224 */ /* 0x000fe200078e00ff */
[----:B------:R-:W2:Y:S05]  /*0190*/  @!P0 LDG.E.EL R10, desc[UR4][R2.64] ;  /* 0x00000004020a8981 */ /* 0x000eaa000c2e1900 */
[----:B------:R-:W2:Y:S01]  /*01a0*/  @!P0 LDG.E.EL R13, desc[UR4][R4.64] ;  /* 0x00000004040d8981 */ /* 0x000ea2000c2e1900 */
[----:B-1----:R-:W-:-:S04]  /*01b0*/  IMAD.WIDE R8, R11, 0x4, R8 ;  /* 0x000000040b087825 */ /* 0x002fc800078e0208 */
[----:B--2---:R-:W-:Y:S01]  /*01c0*/  FFMA R13, R13, R0, R10 ;  /* 0x000000000d0d7223 */ /* 0x004fe2000000000a */
[----:B------:R-:W-:Y:S06]  /*01d0*/  @P0 EXIT ;  /* 0x000000000000094d */ /* 0x000fec0003800000 */
[----:B------:R-:W-:Y:S01]  /*01e0*/  STG.E desc[UR4][R8.64], R13 ;  /* 0x0000000d08007986 */ /* 0x000fe2000c101904 */
[----:B------:R-:W-:Y:S05]  /*01f0*/  EXIT ;  /* 0x000000000000794d */ /* 0x000fea0003800000 */
.L_x_0:
[----:B------:R-:W-:-:S00]  /*0200*/  BRA `(.L_x_0) ;  /* 0xfffffffc00fc7947 */ /* 0x000fc0000383ffff */
[----:B------:R-:W-:-:S00]  /*0210*/  NOP ;  /* 0x0000000000007918 */ /* 0x000fc00000000000 */
        /* <DEDUP_REMOVED lines=14> */
.L_x_1:


//--------------------- .nv.constant0.triton_poi_fused_add_mul_0 --------------------------
	.section	.nv.constant0.triton_poi_fused_add_mul_0,"a",@progbits
	.sectionflags	@""
	.align	4
.nv.constant0.triton_poi_fused_add_mul_0:
	.zero		564
